	.headerflags	@"EF_CUDA_TEXMODE_UNIFIED EF_CUDA_64BIT_ADDRESS EF_CUDA_ACCELERATORS EF_CUDA_SM90 EF_CUDA_VIRTUAL_SM(EF_CUDA_SM90)"
	.elftype	@"ET_EXEC"


//--------------------- .nv.info                  --------------------------
	.section	.nv.info,"",@"SHT_CUDA_INFO"
	.align	4


	//----- nvinfo : EIATTR_REGCOUNT
	.align		4
        /*0000*/ 	.byte	0x04, 0x2f
        /*0002*/ 	.short	(.L_1 - .L_0)
	.align		4
.L_0:
        /*0004*/ 	.word	index@(triton_per_fused_mv_6)
        /*0008*/ 	.word	0x00000010


	//----- nvinfo : EIATTR_MIN_STACK_SIZE
	.align		4
.L_1:
        /*000c*/ 	.byte	0x04, 0x12
        /*000e*/ 	.short	(.L_3 - .L_2)
	.align		4
.L_2:
        /*0010*/ 	.word	index@(triton_per_fused_mv_6)
        /*0014*/ 	.word	0x00000000


	//----- nvinfo : EIATTR_FRAME_SIZE
	.align		4
.L_3:
        /*0018*/ 	.byte	0x04, 0x11
        /*001a*/ 	.short	(.L_5 - .L_4)
	.align		4
.L_4:
        /*001c*/ 	.word	index@(triton_per_fused_mv_6)
        /*0020*/ 	.word	0x00000000


	//----- nvinfo : EIATTR_MIN_STACK_SIZE
	.align		4
.L_5:
        /*0024*/ 	.byte	0x04, 0x12
        /*0026*/ 	.short	(.L_7 - .L_6)
	.align		4
.L_6:
        /*0028*/ 	.word	index@(triton_per_fused_mv_6)
        /*002c*/ 	.word	0x00000000
.L_7:


//--------------------- .nv.info.triton_per_fused_mv_6 --------------------------
	.section	.nv.info.triton_per_fused_mv_6,"",@"SHT_CUDA_INFO"
	.sectionflags	@""
	.align	4


	//----- nvinfo : EIATTR_CUDA_API_VERSION
	.align		4
        /*0000*/ 	.byte	0x04, 0x37
        /*0002*/ 	.short	(.L_9 - .L_8)
.L_8:
        /*0004*/ 	.word	0x0000007c


	//----- nvinfo : EIATTR_KPARAM_INFO
	.align		4
.L_9:
        /*0008*/ 	.byte	0x04, 0x17
        /*000a*/ 	.short	(.L_11 - .L_10)
.L_10:
        /*000c*/ 	.word	0x00000000
        /*0010*/ 	.short	0x0004
        /*0012*/ 	.short	0x001c
        /*0014*/ 	.byte	0x00, 0xf0, 0x11, 0x00


	//----- nvinfo : EIATTR_KPARAM_INFO
	.align		4
.L_11:
        /*0018*/ 	.byte	0x04, 0x17
        /*001a*/ 	.short	(.L_13 - .L_12)
.L_12:
        /*001c*/ 	.word	0x00000000
        /*0020*/ 	.short	0x0003
        /*0022*/ 	.short	0x0018
        /*0024*/ 	.byte	0x00, 0xf0, 0x11, 0x00


	//----- nvinfo : EIATTR_KPARAM_INFO
	.align		4
.L_13:
        /*0028*/ 	.byte	0x04, 0x17
        /*002a*/ 	.short	(.L_15 - .L_14)
.L_14:
        /*002c*/ 	.word	0x00000000
        /*0030*/ 	.short	0x0002
        /*0032*/ 	.short	0x0010
        /*0034*/ 	.byte	0x00, 0xf4, 0x21, 0x00


	//----- nvinfo : EIATTR_KPARAM_INFO
	.align		4
.L_15:
        /*0038*/ 	.byte	0x04, 0x17
        /*003a*/ 	.short	(.L_17 - .L_16)
.L_16:
        /*003c*/ 	.word	0x00000000
        /*0040*/ 	.short	0x0001
        /*0042*/ 	.short	0x0008
        /*0044*/ 	.byte	0x00, 0xf4, 0x21, 0x00


	//----- nvinfo : EIATTR_KPARAM_INFO
	.align		4
.L_17:
        /*0048*/ 	.byte	0x04, 0x17
        /*004a*/ 	.short	(.L_19 - .L_18)
.L_18:
        /*004c*/ 	.word	0x00000000
        /*0050*/ 	.short	0x0000
        /*0052*/ 	.short	0x0000
        /*0054*/ 	.byte	0x00, 0xf4, 0x21, 0x00


	//----- nvinfo : EIATTR_SPARSE_MMA_MASK
	.align		4
.L_19:
        /*0058*/ 	.byte	0x03, 0x50
        /*005a*/ 	.short	0x0000


	//----- nvinfo : EIATTR_MAXREG_COUNT
	.align		4
        /*005c*/ 	.byte	0x03, 0x1b
        /*005e*/ 	.short	0x00ff


	//----- nvinfo : EIATTR_COOP_GROUP_MASK_REGIDS
	.align		4
        /*0060*/ 	.byte	0x04, 0x29
        /*0062*/ 	.short	(.L_21 - .L_20)


	//   ....[0]....
.L_20:
        /*0064*/ 	.word	0xffffffff


	//   ....[1]....
        /*0068*/ 	.word	0xffffffff


	//   ....[2]....
        /*006c*/ 	.word	0xffffffff


	//   ....[3]....
        /*0070*/ 	.word	0xffffffff


	//   ....[4]....
        /*0074*/ 	.word	0xffffffff


	//   ....[5]....
        /*0078*/ 	.word	0xffffffff


	//   ....[6]....
        /*007c*/ 	.word	0xffffffff


	//   ....[7]....
        /*0080*/ 	.word	0xffffffff


	//----- nvinfo : EIATTR_COOP_GROUP_INSTR_OFFSETS
	.align		4
.L_21:
        /*0084*/ 	.byte	0x04, 0x28
        /*0086*/ 	.short	(.L_23 - .L_22)


	//   ....[0]....
.L_22:
        /*0088*/ 	.word	0x00000160


	//   ....[1]....
        /*008c*/ 	.word	0x00000190


	//   ....[2]....
        /*0090*/ 	.word	0x000001c0


	//   ....[3]....
        /*0094*/ 	.word	0x000001e0


	//   ....[4]....
        /*0098*/ 	.word	0x00000200


	//   ....[5]....
        /*009c*/ 	.word	0x00000270


	//   ....[6]....
        /*00a0*/ 	.word	0x00000290


	//   ....[7]....
        /*00a4*/ 	.word	0x000002c0


	//----- nvinfo : EIATTR_EXIT_INSTR_OFFSETS
	.align		4
.L_23:
        /*00a8*/ 	.byte	0x04, 0x1c
        /*00aa*/ 	.short	(.L_25 - .L_24)


	//   ....[0]....
.L_24:
        /*00ac*/ 	.word	0x00000340


	//   ....[1]....
        /*00b0*/ 	.word	0x00000360


	//----- nvinfo : EIATTR_REQNTID
	.align		4
.L_25:
        /*00b4*/ 	.byte	0x04, 0x10
        /*00b6*/ 	.short	(.L_27 - .L_26)
.L_26:
        /*00b8*/ 	.word	0x00000100
        /*00bc*/ 	.word	0x00000001
        /*00c0*/ 	.word	0x00000001


	//----- nvinfo : EIATTR_CBANK_PARAM_SIZE
	.align		4
.L_27:
        /*00c4*/ 	.byte	0x03, 0x19
        /*00c6*/ 	.short	0x0020


	//----- nvinfo : EIATTR_PARAM_CBANK
	.align		4
        /*00c8*/ 	.byte	0x04, 0x0a
        /*00ca*/ 	.short	(.L_29 - .L_28)
	.align		4
.L_28:
        /*00cc*/ 	.word	index@(.nv.constant0.triton_per_fused_mv_6)
        /*00d0*/ 	.short	0x0210
        /*00d2*/ 	.short	0x0020


	//----- nvinfo : EIATTR_SW_WAR
	.align		4
.L_29:
        /*00d4*/ 	.byte	0x04, 0x36
        /*00d6*/ 	.short	(.L_31 - .L_30)
.L_30:
        /*00d8*/ 	.word	0x00000008
.L_31:


//--------------------- .nv.callgraph             --------------------------
	.section	.nv.callgraph,"",@"SHT_CUDA_CALLGRAPH"
	.align	4
	.sectionentsize	8
	.align		4
        /*0000*/ 	.word	0x00000000
	.align		4
        /*0004*/ 	.word	0xffffffff
	.align		4
        /*0008*/ 	.word	0x00000000
	.align		4
        /*000c*/ 	.word	0xfffffffe
	.align		4
        /*0010*/ 	.word	0x00000000
	.align		4
        /*0014*/ 	.word	0xfffffffd
	.align		4
        /*0018*/ 	.word	0x00000000
	.align		4
        /*001c*/ 	.word	0xfffffffc


//--------------------- .text.triton_per_fused_mv_6 --------------------------
	.section	.text.triton_per_fused_mv_6,"ax",@progbits
	.sectionflags	@"SHF_BARRIERS=1"
	.align	128
        .global         triton_per_fused_mv_6
        .type           triton_per_fused_mv_6,@function
        .size           triton_per_fused_mv_6,(.L_x_1 - triton_per_fused_mv_6)
        .other          triton_per_fused_mv_6,@"STO_CUDA_ENTRY STV_DEFAULT"
triton_per_fused_mv_6:
.text.triton_per_fused_mv_6:
[----:B------:R-:W0:Y:S02]  /*0000*/  LDC R1, c[0x0][0x28] ;  /* 0x00000a00ff017b82 */ /* 0x000e240000000800 */
[----:B------:R-:W1:Y:S01]  /*0010*/  S2R R12, SR_TID.X ;  /* 0x00000000000c7919 */ /* 0x000e620000002100 */
[----:B------:R-:W2:Y:S01]  /*0020*/  LDC.64 R4, c[0x0][0x218] ;  /* 0x00008600ff047b82 */ /* 0x000ea20000000a00 */
[----:B------:R-:W-:Y:S01]  /*0030*/  ULDC.64 UR6, c[0x0][0x208] ;  /* 0x0000820000067ab9 */ /* 0x000fe20000000a00 */
[----:B------:R-:W3:Y:S06]  /*0040*/  S2R R0, SR_CTAID.X ;  /* 0x0000000000007919 */ /* 0x000eec0000002500 */
[----:B------:R-:W4:Y:S01]  /*0050*/  LDC.64 R8, c[0x0][0x210] ;  /* 0x00008400ff087b82 */ /* 0x000f220000000a00 */
[----:B-1----:R-:W-:-:S04]  /*0060*/  SHF.L.U32 R2, R12, 0x2, RZ ;  /* 0x000000020c027819 */ /* 0x002fc800000006ff */
[----:B------:R-:W-:-:S04]  /*0070*/  LOP3.LUT R7, R2, 0x3fc, RZ, 0xc0, !PT ;  /* 0x000003fc02077812 */ /* 0x000fc800078ec0ff */
[----:B---3--:R-:W-:Y:S01]  /*0080*/  LEA R11, R0, R7, 0xa ;  /* 0x00000007000b7211 */ /* 0x008fe200078e50ff */
[----:B--2---:R-:W-:-:S04]  /*0090*/  IMAD.WIDE.U32 R4, R7, 0x4, R4 ;  /* 0x0000000407047825 */ /* 0x004fc800078e0004 */
[----:B----4-:R-:W-:Y:S02]  /*00a0*/  IMAD.WIDE R8, R11, 0x4, R8 ;  /* 0x000000040b087825 */ /* 0x010fe400078e0208 */
[----:B------:R-:W2:Y:S04]  /*00b0*/  LDG.E.EL.128 R4, desc[UR6][R4.64] ;  /* 0x0000000604047981 */ /* 0x000ea8000c2e1d00 */
[----:B------:R-:W2:Y:S01]  /*00c0*/  LDG.E.128 R8, desc[UR6][R8.64] ;  /* 0x0000000608087981 */ /* 0x000ea2000c1e1d00 */
[----:B------:R-:W1:Y:S01]  /*00d0*/  S2UR UR5, SR_CgaCtaId ;  /* 0x00000000000579c3 */ /* 0x000e620000008800 */
[C---:B------:R-:W-:Y:S01]  /*00e0*/  LOP3.LUT P0, RZ, R12.reuse, 0x1f, RZ, 0xc0, !PT ;  /* 0x0000001f0cff7812 */ /* 0x040fe2000780c0ff */
[----:B------:R-:W-:Y:S01]  /*00f0*/  UMOV UR4, 0x400 ;  /* 0x0000040000047882 */ /* 0x000fe20000000000 */
[----:B------:R-:W-:Y:S01]  /*0100*/  ISETP.GE.AND P1, PT, R12, 0x8, PT ;  /* 0x000000080c00780c */ /* 0x000fe20003f26270 */
[----:B-1----:R-:W-:Y:S01]  /*0110*/  UPRMT UR4, UR5, 0x654, UR4 ;  /* 0x0000065405047896 */ /* 0x002fe20008000004 */
[----:B--2---:R-:W-:-:S04]  /*0120*/  FMUL R13, R9, R5 ;  /* 0x00000005090d7220 */ /* 0x004fc80000400000 */
[----:B------:R-:W-:-:S04]  /*0130*/  FFMA R13, R8, R4, R13 ;  /* 0x00000004080d7223 */ /* 0x000fc8000000000d */
[----:B------:R-:W-:-:S04]  /*0140*/  FFMA R6, R10, R6, R13 ;  /* 0x000000060a067223 */ /* 0x000fc8000000000d */
[----:B------:R-:W-:-:S05]  /*0150*/  FFMA R6, R11, R7, R6 ;  /* 0x000000070b067223 */ /* 0x000fca0000000006 */
[----:B------:R-:W1:Y:S02]  /*0160*/  SHFL.BFLY PT, R7, R6, 0x10, 0x1f ;  /* 0x0e001f0006077f89 */ /* 0x000e6400000e0000 */
[----:B-1----:R-:W-:Y:S01]  /*0170*/  FADD R7, R6, R7 ;  /* 0x0000000706077221 */ /* 0x002fe20000000000 */
[----:B------:R-:W-:-:S04]  /*0180*/  SHF.R.U32.HI R6, RZ, 0x3, R12 ;  /* 0x00000003ff067819 */ /* 0x000fc8000001160c */
[----:B------:R-:W1:Y:S01]  /*0190*/  SHFL.BFLY PT, R10, R7, 0x8, 0x1f ;  /* 0x0d001f00070a7f89 */ /* 0x000e6200000e0000 */
[----:B------:R-:W-:Y:S01]  /*01a0*/  LOP3.LUT R6, R6, 0x1c, RZ, 0xc0, !PT ;  /* 0x0000001c06067812 */ /* 0x000fe200078ec0ff */
[----:B-1----:R-:W-:-:S05]  /*01b0*/  FADD R10, R7, R10 ;  /* 0x0000000a070a7221 */ /* 0x002fca0000000000 */
[----:B------:R-:W1:Y:S02]  /*01c0*/  SHFL.BFLY PT, R11, R10, 0x4, 0x1f ;  /* 0x0c801f000a0b7f89 */ /* 0x000e6400000e0000 */
[----:B-1----:R-:W-:-:S05]  /*01d0*/  FADD R11, R10, R11 ;  /* 0x0000000b0a0b7221 */ /* 0x002fca0000000000 */
[----:B------:R-:W1:Y:S02]  /*01e0*/  SHFL.BFLY PT, R4, R11, 0x2, 0x1f ;  /* 0x0c401f000b047f89 */ /* 0x000e6400000e0000 */
[----:B-1----:R-:W-:-:S05]  /*01f0*/  FADD R4, R11, R4 ;  /* 0x000000040b047221 */ /* 0x002fca0000000000 */
[----:B------:R-:W1:Y:S02]  /*0200*/  SHFL.BFLY PT, R5, R4, 0x1, 0x1f ;  /* 0x0c201f0004057f89 */ /* 0x000e6400000e0000 */
[----:B-1----:R-:W-:-:S05]  /*0210*/  FADD R5, R4, R5 ;  /* 0x0000000504057221 */ /* 0x002fca0000000000 */
[----:B------:R-:W-:Y:S01]  /*0220*/  @!P0 STS [R6+UR4], R5 ;  /* 0x0000000506008988 */ /* 0x000fe20008000804 */
[----:B------:R-:W-:Y:S01]  /*0230*/  BAR.SYNC.DEFER_BLOCKING 0x0 ;  /* 0x0000000000007b1d */ /* 0x000fe20000010000 */
[----:B------:R-:W-:-:S04]  /*0240*/  LOP3.LUT P0, RZ, R12, 0x7, RZ, 0xc0, !PT ;  /* 0x000000070cff7812 */ /* 0x000fc8000780c0ff */
[----:B------:R-:W-:Y:S01]  /*0250*/  ISETP.LT.AND P0, PT, R12, 0x8, !P0 ;  /* 0x000000080c00780c */ /* 0x000fe20004701270 */
[----:B------:R-:W1:Y:S04]  /*0260*/  @!P1 LDS R3, [R2+UR4] ;  /* 0x0000000402039984 */ /* 0x000e680008000800 */
[----:B-1----:R-:W1:Y:S02]  /*0270*/  SHFL.BFLY PT, R4, R3, 0x4, 0x1f ;  /* 0x0c801f0003047f89 */ /* 0x002e6400000e0000 */
[----:B-1----:R-:W-:-:S05]  /*0280*/  FADD R7, R3, R4 ;  /* 0x0000000403077221 */ /* 0x002fca0000000000 */
[----:B------:R-:W1:Y:S02]  /*0290*/  SHFL.BFLY PT, R4, R7, 0x2, 0x1f ;  /* 0x0c401f0007047f89 */ /* 0x000e6400000e0000 */
[----:B-1----:R-:W-:Y:S02]  /*02a0*/  FADD R8, R7, R4 ;  /* 0x0000000407087221 */ /* 0x002fe40000000000 */
[----:B------:R-:W1:Y:S03]  /*02b0*/  LDC.64 R4, c[0x0][0x220] ;  /* 0x00008800ff047b82 */ /* 0x000e660000000a00 */
[----:B------:R-:W2:Y:S01]  /*02c0*/  SHFL.BFLY PT, R9, R8, 0x1, 0x1f ;  /* 0x0c201f0008097f89 */ /* 0x000ea200000e0000 */
[----:B-1----:R-:W-:-:S04]  /*02d0*/  IMAD.WIDE R4, R0, 0x4, R4 ;  /* 0x0000000400047825 */ /* 0x002fc800078e0204 */
[----:B--2---:R-:W-:-:S05]  /*02e0*/  FADD R9, R8, R9 ;  /* 0x0000000908097221 */ /* 0x004fca0000000000 */
[----:B------:R-:W-:Y:S01]  /*02f0*/  @P0 STS [R2+UR4], R9 ;  /* 0x0000000902000988 */ /* 0x000fe20008000804 */
[----:B------:R-:W-:Y:S01]  /*0300*/  BAR.SYNC.DEFER_BLOCKING 0x0 ;  /* 0x0000000000007b1d */ /* 0x000fe20000010000 */
[----:B------:R-:W-:-:S05]  /*0310*/  LOP3.LUT P0, RZ, R12, 0xff, RZ, 0xc0, !PT ;  /* 0x000000ff0cff7812 */ /* 0x000fca000780c0ff */
[----:B------:R-:W1:Y:S02]  /*0320*/  LDS R6, [UR4] ;  /* 0x00000004ff067984 */ /* 0x000e640008000800 */
[----:B-1----:R-:W-:-:S06]  /*0330*/  FADD R3, RZ, R6 ;  /* 0x00000006ff037221 */ /* 0x002fcc0000000000 */
[----:B------:R-:W-:Y:S05]  /*0340*/  @P0 EXIT ;  /* 0x000000000000094d */ /* 0x000fea0003800000 */
[----:B------:R-:W-:Y:S01]  /*0350*/  STG.E desc[UR6][R4.64], R3 ;  /* 0x0000000304007986 */ /* 0x000fe2000c101906 */
[----:B------:R-:W-:Y:S05]  /*0360*/  EXIT ;  /* 0x000000000000794d */ /* 0x000fea0003800000 */
.L_x_0:
[----:B------:R-:W-:-:S00]  /*0370*/  BRA `(.L_x_0) ;  /* 0xfffffffc00fc7947 */ /* 0x000fc0000383ffff */
[----:B------:R-:W-:-:S00]  /*0380*/  NOP ;  /* 0x0000000000007918 */ /* 0x000fc00000000000 */
[----:B------:R-:W-:-:S00]  /*0390*/  NOP ;  /* 0x0000000000007918 */ /* 0x000fc00000000000 */
[----:B------:R-:W-:-:S00]  /*03a0*/  NOP ;  /* 0x0000000000007918 */ /* 0x000fc00000000000 */
[----:B------:R-:W-:-:S00]  /*03b0*/  NOP ;  /* 0x0000000000007918 */ /* 0x000fc00000000000 */
[----:B------:R-:W-:-:S00]  /*03c0*/  NOP ;  /* 0x0000000000007918 */ /* 0x000fc00000000000 */
[----:B------:R-:W-:-:S00]  /*03d0*/  NOP ;  /* 0x0000000000007918 */ /* 0x000fc00000000000 */
[----:B------:R-:W-:-:S00]  /*03e0*/  NOP ;  /* 0x0000000000007918 */ /* 0x000fc00000000000 */
[----:B------:R-:W-:-:S00]  /*03f0*/  NOP ;  /* 0x0000000000007918 */ /* 0x000fc00000000000 */
.L_x_1:


//--------------------- .nv.shared.triton_per_fused_mv_6 --------------------------
	.section	.nv.shared.triton_per_fused_mv_6,"aw",@nobits
	.sectionflags	@""
	.align	16
	.zero		1024


//--------------------- .nv.constant0.triton_per_fused_mv_6 --------------------------
	.section	.nv.constant0.triton_per_fused_mv_6,"a",@progbits
	.sectionflags	@""
	.align	4
.nv.constant0.triton_per_fused_mv_6:
	.zero		560
